	.headerflags	@"EF_CUDA_TEXMODE_UNIFIED EF_CUDA_64BIT_ADDRESS EF_CUDA_ACCELERATORS EF_CUDA_SM90 EF_CUDA_VIRTUAL_SM(EF_CUDA_SM90)"
	.elftype	@"ET_EXEC"


//--------------------- .nv.info                  --------------------------
	.section	.nv.info,"",@"SHT_CUDA_INFO"
	.align	4


	//----- nvinfo : EIATTR_REGCOUNT
	.align		4
        /*0000*/ 	.byte	0x04, 0x2f
        /*0002*/ 	.short	(.L_2 - .L_1)
	.align		4
.L_1:
        /*0004*/ 	.word	index@(triton_poi_fused_native_group_norm_relu_10)
        /*0008*/ 	.word	0x00000020


	//----- nvinfo : EIATTR_MIN_STACK_SIZE
	.align		4
.L_2:
        /*000c*/ 	.byte	0x04, 0x12
        /*000e*/ 	.short	(.L_4 - .L_3)
	.align		4
.L_3:
        /*0010*/ 	.word	index@(triton_poi_fused_native_group_norm_relu_10)
        /*0014*/ 	.word	0x00000000


	//----- nvinfo : EIATTR_FRAME_SIZE
	.align		4
.L_4:
        /*0018*/ 	.byte	0x04, 0x11
        /*001a*/ 	.short	(.L_6 - .L_5)
	.align		4
.L_5:
        /*001c*/ 	.word	index@(triton_poi_fused_native_group_norm_relu_10)
        /*0020*/ 	.word	0x00000000


	//----- nvinfo : EIATTR_MIN_STACK_SIZE
	.align		4
.L_6:
        /*0024*/ 	.byte	0x04, 0x12
        /*0026*/ 	.short	(.L_8 - .L_7)
	.align		4
.L_7:
        /*0028*/ 	.word	index@(triton_poi_fused_native_group_norm_relu_10)
        /*002c*/ 	.word	0x00000000
.L_8:


//--------------------- .nv.info.triton_poi_fused_native_group_norm_relu_10 --------------------------
	.section	.nv.info.triton_poi_fused_native_group_norm_relu_10,"",@"SHT_CUDA_INFO"
	.sectionflags	@""
	.align	4


	//----- nvinfo : EIATTR_CUDA_API_VERSION
	.align		4
        /*0000*/ 	.byte	0x04, 0x37
        /*0002*/ 	.short	(.L_10 - .L_9)
.L_9:
        /*0004*/ 	.word	0x0000007c


	//----- nvinfo : EIATTR_KPARAM_INFO
	.align		4
.L_10:
        /*0008*/ 	.byte	0x04, 0x17
        /*000a*/ 	.short	(.L_12 - .L_11)
.L_11:
        /*000c*/ 	.word	0x00000000
        /*0010*/ 	.short	0x0006
        /*0012*/ 	.short	0x0030
        /*0014*/ 	.byte	0x00, 0xf0, 0x11, 0x00


	//----- nvinfo : EIATTR_KPARAM_INFO
	.align		4
.L_12:
        /*0018*/ 	.byte	0x04, 0x17
        /*001a*/ 	.short	(.L_14 - .L_13)
.L_13:
        /*001c*/ 	.word	0x00000000
        /*0020*/ 	.short	0x0005
        /*0022*/ 	.short	0x0028
        /*0024*/ 	.byte	0x00, 0xf4, 0x21, 0x00


	//----- nvinfo : EIATTR_KPARAM_INFO
	.align		4
.L_14:
        /*0028*/ 	.byte	0x04, 0x17
        /*002a*/ 	.short	(.L_16 - .L_15)
.L_15:
        /*002c*/ 	.word	0x00000000
        /*0030*/ 	.short	0x0004
        /*0032*/ 	.short	0x0020
        /*0034*/ 	.byte	0x00, 0xf4, 0x21, 0x00


	//----- nvinfo : EIATTR_KPARAM_INFO
	.align		4
.L_16:
        /*0038*/ 	.byte	0x04, 0x17
        /*003a*/ 	.short	(.L_18 - .L_17)
.L_17:
        /*003c*/ 	.word	0x00000000
        /*0040*/ 	.short	0x0003
        /*0042*/ 	.short	0x0018
        /*0044*/ 	.byte	0x00, 0xf4, 0x21, 0x00


	//----- nvinfo : EIATTR_KPARAM_INFO
	.align		4
.L_18:
        /*0048*/ 	.byte	0x04, 0x17
        /*004a*/ 	.short	(.L_20 - .L_19)
.L_19:
        /*004c*/ 	.word	0x00000000
        /*0050*/ 	.short	0x0002
        /*0052*/ 	.short	0x0010
        /*0054*/ 	.byte	0x00, 0xf4, 0x21, 0x00


	//----- nvinfo : EIATTR_KPARAM_INFO
	.align		4
.L_20:
        /*0058*/ 	.byte	0x04, 0x17
        /*005a*/ 	.short	(.L_22 - .L_21)
.L_21:
        /*005c*/ 	.word	0x00000000
        /*0060*/ 	.short	0x0001
        /*0062*/ 	.short	0x0008
        /*0064*/ 	.byte	0x00, 0xf4, 0x21, 0x00


	//----- nvinfo : EIATTR_KPARAM_INFO
	.align		4
.L_22:
        /*0068*/ 	.byte	0x04, 0x17
        /*006a*/ 	.short	(.L_24 - .L_23)
.L_23:
        /*006c*/ 	.word	0x00000000
        /*0070*/ 	.short	0x0000
        /*0072*/ 	.short	0x0000
        /*0074*/ 	.byte	0x00, 0xf4, 0x21, 0x00


	//----- nvinfo : EIATTR_SPARSE_MMA_MASK
	.align		4
.L_24:
        /*0078*/ 	.byte	0x03, 0x50
        /*007a*/ 	.short	0x0000


	//----- nvinfo : EIATTR_MAXREG_COUNT
	.align		4
        /*007c*/ 	.byte	0x03, 0x1b
        /*007e*/ 	.short	0x00ff


	//----- nvinfo : EIATTR_EXIT_INSTR_OFFSETS
	.align		4
        /*0080*/ 	.byte	0x04, 0x1c
        /*0082*/ 	.short	(.L_26 - .L_25)


	//   ....[0]....
.L_25:
        /*0084*/ 	.word	0x00000610


	//----- nvinfo : EIATTR_REQNTID
	.align		4
.L_26:
        /*0088*/ 	.byte	0x04, 0x10
        /*008a*/ 	.short	(.L_28 - .L_27)
.L_27:
        /*008c*/ 	.word	0x00000080
        /*0090*/ 	.word	0x00000001
        /*0094*/ 	.word	0x00000001


	//----- nvinfo : EIATTR_CBANK_PARAM_SIZE
	.align		4
.L_28:
        /*0098*/ 	.byte	0x03, 0x19
        /*009a*/ 	.short	0x0034


	//----- nvinfo : EIATTR_PARAM_CBANK
	.align		4
        /*009c*/ 	.byte	0x04, 0x0a
        /*009e*/ 	.short	(.L_30 - .L_29)
	.align		4
.L_29:
        /*00a0*/ 	.word	index@(.nv.constant0.triton_poi_fused_native_group_norm_relu_10)
        /*00a4*/ 	.short	0x0210
        /*00a6*/ 	.short	0x0034


	//----- nvinfo : EIATTR_SW_WAR
	.align		4
.L_30:
        /*00a8*/ 	.byte	0x04, 0x36
        /*00aa*/ 	.short	(.L_32 - .L_31)
.L_31:
        /*00ac*/ 	.word	0x00000008
.L_32:


//--------------------- .nv.callgraph             --------------------------
	.section	.nv.callgraph,"",@"SHT_CUDA_CALLGRAPH"
	.align	4
	.sectionentsize	8
	.align		4
        /*0000*/ 	.word	0x00000000
	.align		4
        /*0004*/ 	.word	0xffffffff
	.align		4
        /*0008*/ 	.word	0x00000000
	.align		4
        /*000c*/ 	.word	0xfffffffe
	.align		4
        /*0010*/ 	.word	0x00000000
	.align		4
        /*0014*/ 	.word	0xfffffffd
	.align		4
        /*0018*/ 	.word	0x00000000
	.align		4
        /*001c*/ 	.word	0xfffffffc


//--------------------- .nv.constant4             --------------------------
	.section	.nv.constant4,"a",@progbits
	.align	8
	.align		8
.nv.constant4:
        /*0000*/ 	.dword	_$_str


//--------------------- .text.triton_poi_fused_native_group_norm_relu_10 --------------------------
	.section	.text.triton_poi_fused_native_group_norm_relu_10,"ax",@progbits
	.align	128
        .global         triton_poi_fused_native_group_norm_relu_10
        .type           triton_poi_fused_native_group_norm_relu_10,@function
        .size           triton_poi_fused_native_group_norm_relu_10,(.L_x_1 - triton_poi_fused_native_group_norm_relu_10)
        .other          triton_poi_fused_native_group_norm_relu_10,@"STO_CUDA_ENTRY STV_DEFAULT"
triton_poi_fused_native_group_norm_relu_10:
.text.triton_poi_fused_native_group_norm_relu_10:
[----:B------:R-:W-:Y:S01]  /*0000*/  LDC R1, c[0x0][0x28] ;  /* 0x00000a00ff017b82 */ /* 0x000fe20000000800 */
[----:B------:R-:W1:Y:S07]  /*0010*/  S2R R0, SR_TID.X ;  /* 0x0000000000007919 */ /* 0x000e6e0000002100 */
[----:B------:R-:W2:Y:S01]  /*0020*/  LDC.64 R4, c[0x0][0x220] ;  /* 0x00008800ff047b82 */ /* 0x000ea20000000a00 */
[----:B------:R-:W-:Y:S01]  /*0030*/  ULDC.64 UR4, c[0x0][0x208] ;  /* 0x0000820000047ab9 */ /* 0x000fe20000000a00 */
[----:B------:R-:W3:Y:S06]  /*0040*/  S2R R19, SR_CTAID.X ;  /* 0x0000000000137919 */ /* 0x000eec0000002500 */
[----:B------:R-:W4:Y:S08]  /*0050*/  LDC.64 R8, c[0x0][0x218] ;  /* 0x00008600ff087b82 */ /* 0x000f300000000a00 */
[----:B------:R-:W5:Y:S08]  /*0060*/  LDC.64 R14, c[0x0][0x210] ;  /* 0x00008400ff0e7b82 */ /* 0x000f700000000a00 */
[----:B------:R-:W5:Y:S01]  /*0070*/  LDC.64 R2, c[0x0][0x228] ;  /* 0x00008a00ff027b82 */ /* 0x000f620000000a00 */
[----:B-1----:R-:W-:-:S07]  /*0080*/  SHF.L.U32 R0, R0, 0x2, RZ ;  /* 0x0000000200007819 */ /* 0x002fce00000006ff */
[----:B------:R-:W1:Y:S01]  /*0090*/  LDC.64 R12, c[0x0][0x230] ;  /* 0x00008c00ff0c7b82 */ /* 0x000e620000000a00 */
[----:B---3--:R-:W-:Y:S02]  /*00a0*/  SHF.R.S32.HI R6, RZ, 0x15, R19 ;  /* 0x00000015ff067819 */ /* 0x008fe40000011413 */
[----:B------:R-:W-:Y:S02]  /*00b0*/  LOP3.LUT R0, R0, 0x1fc, RZ, 0xc0, !PT ;  /* 0x000001fc00007812 */ /* 0x000fe400078ec0ff */
[----:B------:R-:W-:Y:S02]  /*00c0*/  SGXT R6, R6, 0x1 ;  /* 0x000000010606781a */ /* 0x000fe40000000200 */
[----:B------:R-:W-:-:S04]  /*00d0*/  LEA R19, R19, R0, 0xa ;  /* 0x0000000013137211 */ /* 0x000fc800078e50ff */
[CC--:B------:R-:W-:Y:S02]  /*00e0*/  LEA.HI R0, R6.reuse, R19.reuse, RZ, 0xa ;  /* 0x0000001306007211 */ /* 0x0c0fe400078f50ff */
[C---:B------:R-:W-:Y:S02]  /*00f0*/  LEA.HI R7, R6.reuse, R19, RZ, 0x8 ;  /* 0x0000001306077211 */ /* 0x040fe400078f40ff */
[----:B------:R-:W-:Y:S02]  /*0100*/  SHF.R.S32.HI R29, RZ, 0xa, R0 ;  /* 0x0000000aff1d7819 */ /* 0x000fe40000011400 */
[----:B------:R-:W-:Y:S02]  /*0110*/  IADD3 R0, R19, 0x200, RZ ;  /* 0x0000020013007810 */ /* 0x000fe40007ffe0ff */
[----:B------:R-:W-:Y:S01]  /*0120*/  SHF.R.S32.HI R7, RZ, 0x8, R7 ;  /* 0x00000008ff077819 */ /* 0x000fe20000011407 */
[----:B--2---:R-:W-:Y:S01]  /*0130*/  IMAD.WIDE R20, R29, 0x4, R4 ;  /* 0x000000041d147825 */ /* 0x004fe200078e0204 */
[----:B------:R-:W-:-:S04]  /*0140*/  LEA.HI R11, R6, R0, RZ, 0xa ;  /* 0x00000000060b7211 */ /* 0x000fc800078f50ff */
[----:B------:R-:W-:Y:S01]  /*0150*/  SHF.R.S32.HI R11, RZ, 0xa, R11 ;  /* 0x0000000aff0b7819 */ /* 0x000fe2000001140b */
[----:B------:R2:W3:Y:S01]  /*0160*/  LDG.E.EL R20, desc[UR4][R20.64] ;  /* 0x0000000414147981 */ /* 0x0004e2000c2e1900 */
[----:B------:R-:W-:Y:S01]  /*0170*/  LEA.HI R10, R7, R7, RZ, 0x7 ;  /* 0x00000007070a7211 */ /* 0x000fe200078f38ff */
[----:B----4-:R-:W-:-:S03]  /*0180*/  IMAD.WIDE R28, R29, 0x4, R8 ;  /* 0x000000041d1c7825 */ /* 0x010fc600078e0208 */
[----:B------:R-:W-:Y:S01]  /*0190*/  LOP3.LUT R16, R10, 0xffffff80, RZ, 0xc0, !PT ;  /* 0xffffff800a107812 */ /* 0x000fe200078ec0ff */
[----:B------:R-:W-:Y:S01]  /*01a0*/  IMAD.WIDE R26, R11, 0x4, R4 ;  /* 0x000000040b1a7825 */ /* 0x000fe200078e0204 */
[----:B------:R-:W-:Y:S01]  /*01b0*/  LEA.HI R10, R6, R0, RZ, 0x8 ;  /* 0x00000000060a7211 */ /* 0x000fe200078f40ff */
[----:B------:R-:W4:Y:S01]  /*01c0*/  LDG.E.EL R18, desc[UR4][R28.64] ;  /* 0x000000041c127981 */ /* 0x000f22000c2e1900 */
[----:B------:R-:W-:Y:S01]  /*01d0*/  IADD3 R17, R7, -R16, RZ ;  /* 0x8000001007117210 */ /* 0x000fe20007ffe0ff */
[----:B-----5:R-:W-:Y:S02]  /*01e0*/  IMAD.WIDE R14, R19, 0x4, R14 ;  /* 0x00000004130e7825 */ /* 0x020fe400078e020e */
[----:B------:R5:W4:Y:S01]  /*01f0*/  LDG.E.EL R0, desc[UR4][R26.64] ;  /* 0x000000041a007981 */ /* 0x000b22000c2e1900 */
[----:B------:R-:W-:Y:S01]  /*0200*/  SHF.R.S32.HI R10, RZ, 0x8, R10 ;  /* 0x00000008ff0a7819 */ /* 0x000fe2000001140a */
[----:B------:R-:W-:Y:S02]  /*0210*/  IMAD.WIDE R24, R11, 0x4, R8 ;  /* 0x000000040b187825 */ /* 0x000fe400078e0208 */
[----:B------:R-:W4:Y:S01]  /*0220*/  LDG.E.128 R4, desc[UR4][R14.64] ;  /* 0x000000040e047981 */ /* 0x000f22000c1e1d00 */
[----:B--2---:R-:W-:Y:S01]  /*0230*/  LEA.HI R21, R10, R10, RZ, 0x7 ;  /* 0x0000000a0a157211 */ /* 0x004fe200078f38ff */
[----:B0-----:R-:W-:-:S02]  /*0240*/  IMAD.WIDE R22, R17, 0x4, R2 ;  /* 0x0000000411167825 */ /* 0x001fc400078e0202 */
[----:B------:R-:W2:Y:S01]  /*0250*/  LDG.E.EL R24, desc[UR4][R24.64] ;  /* 0x0000000418187981 */ /* 0x000ea2000c2e1900 */
[----:B------:R-:W-:Y:S01]  /*0260*/  LOP3.LUT R21, R21, 0xffffff80, RZ, 0xc0, !PT ;  /* 0xffffff8015157812 */ /* 0x000fe200078ec0ff */
[----:B-1----:R-:W-:Y:S02]  /*0270*/  IMAD.WIDE R16, R17, 0x4, R12 ;  /* 0x0000000411107825 */ /* 0x002fe400078e020c */
[----:B------:R-:W2:Y:S01]  /*0280*/  LDG.E.EL R22, desc[UR4][R22.64] ;  /* 0x0000000416167981 */ /* 0x000ea2000c2e1900 */
[----:B------:R-:W-:-:S03]  /*0290*/  IADD3 R21, R10, -R21, RZ ;  /* 0x800000150a157210 */ /* 0x000fc60007ffe0ff */
[----:B------:R0:W2:Y:S02]  /*02a0*/  LDG.E.128 R8, desc[UR4][R14.64+0x800] ;  /* 0x000800040e087981 */ /* 0x0000a4000c1e1d00 */
[C---:B-----5:R-:W-:Y:S02]  /*02b0*/  IMAD.WIDE R26, R21.reuse, 0x4, R2 ;  /* 0x00000004151a7825 */ /* 0x060fe400078e0202 */
[----:B------:R-:W5:Y:S02]  /*02c0*/  LDG.E.EL R17, desc[UR4][R16.64] ;  /* 0x0000000410117981 */ /* 0x000f64000c2e1900 */
[----:B------:R-:W-:Y:S02]  /*02d0*/  IMAD.WIDE R12, R21, 0x4, R12 ;  /* 0x00000004150c7825 */ /* 0x000fe400078e020c */
[----:B------:R-:W5:Y:S04]  /*02e0*/  LDG.E.EL R26, desc[UR4][R26.64] ;  /* 0x000000041a1a7981 */ /* 0x000f68000c2e1900 */
[----:B------:R1:W5:Y:S01]  /*02f0*/  LDG.E.EL R13, desc[UR4][R12.64] ;  /* 0x000000040c0d7981 */ /* 0x000362000c2e1900 */
[----:B------:R-:W-:-:S10]  /*0300*/  HFMA2.MMA R3, -RZ, RZ, 0.8125, 0 ;  /* 0x3a800000ff037435 */ /* 0x000fd400000001ff */
[----:B---3--:R-:W-:-:S06]  /*0310*/  FFMA R20, R20, R3, 9.9999997473787516356e-06 ;  /* 0x3727c5ac14147423 */ /* 0x008fcc0000000003 */
[----:B------:R-:W3:Y:S01]  /*0320*/  MUFU.RSQ R20, R20 ;  /* 0x0000001400147308 */ /* 0x000ee20000001400 */
[----:B----4-:R-:W-:Y:S02]  /*0330*/  FFMA R0, R0, R3, 9.9999997473787516356e-06 ;  /* 0x3727c5ac00007423 */ /* 0x010fe40000000003 */
[----:B------:R-:W4:Y:S05]  /*0340*/  LDC.64 R2, c[0x0][0x238] ;  /* 0x00008e00ff027b82 */ /* 0x000f2a0000000a00 */
[----:B------:R-:W5:Y:S01]  /*0350*/  MUFU.RSQ R0, R0 ;  /* 0x0000000000007308 */ /* 0x000f620000001400 */
[--C-:B------:R-:W-:Y:S01]  /*0360*/  FADD R21, R4, -R18.reuse ;  /* 0x8000001204157221 */ /* 0x100fe20000000000 */
[--C-:B------:R-:W-:Y:S01]  /*0370*/  FADD R5, R5, -R18.reuse ;  /* 0x8000001205057221 */ /* 0x100fe20000000000 */
[--C-:B0-----:R-:W-:Y:S01]  /*0380*/  FADD R15, R6, -R18.reuse ;  /* 0x80000012060f7221 */ /* 0x101fe20000000000 */
[----:B------:R-:W-:Y:S01]  /*0390*/  FADD R7, R7, -R18 ;  /* 0x8000001207077221 */ /* 0x000fe20000000000 */
[C---:B---3--:R-:W-:Y:S01]  /*03a0*/  FMUL R4, R20.reuse, R21 ;  /* 0x0000001514047220 */ /* 0x048fe20000400000 */
[C---:B-1----:R-:W-:Y:S01]  /*03b0*/  FMUL R12, R20.reuse, R5 ;  /* 0x00000005140c7220 */ /* 0x042fe20000400000 */
[C---:B------:R-:W-:Y:S01]  /*03c0*/  FMUL R6, R20.reuse, R15 ;  /* 0x0000000f14067220 */ /* 0x040fe20000400000 */
[----:B------:R-:W-:Y:S01]  /*03d0*/  FMUL R20, R20, R7 ;  /* 0x0000000714147220 */ /* 0x000fe20000400000 */
[--C-:B--2---:R-:W-:Y:S01]  /*03e0*/  FADD R7, R8, -R24.reuse ;  /* 0x8000001808077221 */ /* 0x104fe20000000000 */
[--C-:B------:R-:W-:Y:S01]  /*03f0*/  FADD R9, R9, -R24.reuse ;  /* 0x8000001809097221 */ /* 0x100fe20000000000 */
[--C-:B------:R-:W-:Y:S01]  /*0400*/  FADD R15, R10, -R24.reuse ;  /* 0x800000180a0f7221 */ /* 0x100fe20000000000 */
[----:B------:R-:W-:Y:S01]  /*0410*/  FADD R11, R11, -R24 ;  /* 0x800000180b0b7221 */ /* 0x000fe20000000000 */
[--C-:B-----5:R-:W-:Y:S01]  /*0420*/  FFMA R20, R22, R20, R17.reuse ;  /* 0x0000001416147223 */ /* 0x120fe20000000011 */
[C---:B------:R-:W-:Y:S01]  /*0430*/  FMUL R7, R0.reuse, R7 ;  /* 0x0000000700077220 */ /* 0x040fe20000400000 */
[C---:B------:R-:W-:Y:S01]  /*0440*/  FMUL R10, R0.reuse, R9 ;  /* 0x00000009000a7220 */ /* 0x040fe20000400000 */
[C---:B------:R-:W-:Y:S01]  /*0450*/  FMUL R8, R0.reuse, R15 ;  /* 0x0000000f00087220 */ /* 0x040fe20000400000 */
[----:B------:R-:W-:Y:S01]  /*0460*/  FMUL R0, R0, R11 ;  /* 0x0000000b00007220 */ /* 0x000fe20000400000 */
[C-C-:B------:R-:W-:Y:S01]  /*0470*/  FFMA R4, R22.reuse, R4, R17.reuse ;  /* 0x0000000416047223 */ /* 0x140fe20000000011 */
[C-C-:B------:R-:W-:Y:S01]  /*0480*/  FFMA R5, R22.reuse, R12, R17.reuse ;  /* 0x0000000c16057223 */ /* 0x140fe20000000011 */
[----:B------:R-:W-:Y:S01]  /*0490*/  FFMA R6, R22, R6, R17 ;  /* 0x0000000616067223 */ /* 0x000fe20000000011 */
[C-C-:B------:R-:W-:Y:S01]  /*04a0*/  FFMA R9, R26.reuse, R7, R13.reuse ;  /* 0x000000071a097223 */ /* 0x140fe2000000000d */
[C-C-:B------:R-:W-:Y:S01]  /*04b0*/  FFMA R10, R26.reuse, R10, R13.reuse ;  /* 0x0000000a1a0a7223 */ /* 0x140fe2000000000d */
[C-C-:B------:R-:W-:Y:S01]  /*04c0*/  FFMA R8, R26.reuse, R8, R13.reuse ;  /* 0x000000081a087223 */ /* 0x140fe2000000000d */
[----:B------:R-:W-:Y:S01]  /*04d0*/  FFMA R0, R26, R0, R13 ;  /* 0x000000001a007223 */ /* 0x000fe2000000000d */
[----:B------:R-:W-:-:S02]  /*04e0*/  FSETP.GEU.AND P6, PT, R20, RZ, PT ;  /* 0x000000ff1400720b */ /* 0x000fc40003fce000 */
[----:B------:R-:W-:Y:S02]  /*04f0*/  FSETP.GEU.AND P0, PT, R6, RZ, PT ;  /* 0x000000ff0600720b */ /* 0x000fe40003f0e000 */
[----:B------:R-:W-:Y:S02]  /*0500*/  SEL R7, R20, RZ, P6 ;  /* 0x000000ff14077207 */ /* 0x000fe40003000000 */
[----:B------:R-:W-:Y:S02]  /*0510*/  FSETP.GEU.AND P1, PT, R5, RZ, PT ;  /* 0x000000ff0500720b */ /* 0x000fe40003f2e000 */
[----:B------:R-:W-:Y:S02]  /*0520*/  FSETP.GEU.AND P2, PT, R4, RZ, PT ;  /* 0x000000ff0400720b */ /* 0x000fe40003f4e000 */
[----:B------:R-:W-:Y:S02]  /*0530*/  FSETP.GEU.AND P3, PT, R0, RZ, PT ;  /* 0x000000ff0000720b */ /* 0x000fe40003f6e000 */
[----:B------:R-:W-:-:S02]  /*0540*/  FSETP.GEU.AND P4, PT, R8, RZ, PT ;  /* 0x000000ff0800720b */ /* 0x000fc40003f8e000 */
[----:B------:R-:W-:Y:S02]  /*0550*/  FSETP.GEU.AND P5, PT, R10, RZ, PT ;  /* 0x000000ff0a00720b */ /* 0x000fe40003fae000 */
[----:B------:R-:W-:Y:S01]  /*0560*/  FSETP.GEU.AND P6, PT, R9, RZ, PT ;  /* 0x000000ff0900720b */ /* 0x000fe20003fce000 */
[----:B----4-:R-:W-:Y:S01]  /*0570*/  IMAD.WIDE R2, R19, 0x4, R2 ;  /* 0x0000000413027825 */ /* 0x010fe200078e0202 */
[----:B------:R-:W-:Y:S02]  /*0580*/  SEL R6, R6, RZ, P0 ;  /* 0x000000ff06067207 */ /* 0x000fe40000000000 */
[----:B------:R-:W-:Y:S02]  /*0590*/  SEL R5, R5, RZ, P1 ;  /* 0x000000ff05057207 */ /* 0x000fe40000800000 */
[----:B------:R-:W-:Y:S02]  /*05a0*/  SEL R4, R4, RZ, P2 ;  /* 0x000000ff04047207 */ /* 0x000fe40001000000 */
[----:B------:R-:W-:-:S02]  /*05b0*/  SEL R15, R0, RZ, P3 ;  /* 0x000000ff000f7207 */ /* 0x000fc40001800000 */
[----:B------:R-:W-:Y:S02]  /*05c0*/  SEL R14, R8, RZ, P4 ;  /* 0x000000ff080e7207 */ /* 0x000fe40002000000 */
[----:B------:R-:W-:Y:S02]  /*05d0*/  SEL R13, R10, RZ, P5 ;  /* 0x000000ff0a0d7207 */ /* 0x000fe40002800000 */
[----:B------:R-:W-:Y:S01]  /*05e0*/  SEL R12, R9, RZ, P6 ;  /* 0x000000ff090c7207 */ /* 0x000fe20003000000 */
[----:B------:R-:W-:Y:S04]  /*05f0*/  STG.E.128 desc[UR4][R2.64], R4 ;  /* 0x0000000402007986 */ /* 0x000fe8000c101d04 */
[----:B------:R-:W-:Y:S01]  /*0600*/  STG.E.128 desc[UR4][R2.64+0x800], R12 ;  /* 0x0008000c02007986 */ /* 0x000fe2000c101d04 */
[----:B------:R-:W-:Y:S05]  /*0610*/  EXIT ;  /* 0x000000000000794d */ /* 0x000fea0003800000 */
.L_x_0:
[----:B------:R-:W-:-:S00]  /*0620*/  BRA `(.L_x_0) ;  /* 0xfffffffc00fc7947 */ /* 0x000fc0000383ffff */
[----:B------:R-:W-:-:S00]  /*0630*/  NOP ;  /* 0x0000000000007918 */ /* 0x000fc00000000000 */
        /* <DEDUP_REMOVED lines=12> */
.L_x_1:


//--------------------- .nv.global.init           --------------------------
	.section	.nv.global.init,"aw",@progbits
.nv.global.init:
	.type		_$_str,@object
	.size		_$_str,(.L_0 - _$_str)
_$_str:
        /*0000*/ 	.byte	0x5f, 0x5f, 0x43, 0x55, 0x44, 0x41, 0x5f, 0x46, 0x54, 0x5a, 0x00
.L_0:


//--------------------- .nv.constant0.triton_poi_fused_native_group_norm_relu_10 --------------------------
	.section	.nv.constant0.triton_poi_fused_native_group_norm_relu_10,"a",@progbits
	.sectionflags	@""
	.align	4
.nv.constant0.triton_poi_fused_native_group_norm_relu_10:
	.zero		580
